//
// Generated by NVIDIA NVVM Compiler
//
// Compiler Build ID: CL-36424714
// Cuda compilation tools, release 13.0, V13.0.88
// Based on NVVM 20.0.0
//

.version 9.0
.target sm_100
.address_size 64

	// .globl	_Z3addPiS_S_

.visible .entry _Z3addPiS_S_(
	.param .u64 .ptr .align 1 _Z3addPiS_S__param_0,
	.param .u64 .ptr .align 1 _Z3addPiS_S__param_1,
	.param .u64 .ptr .align 1 _Z3addPiS_S__param_2
)
{
	.reg .pred 	%p<2>;
	.reg .b32 	%r<5>;
	.reg .b64 	%rd<11>;

	ld.param.u64 	%rd1, [_Z3addPiS_S__param_0];
	ld.param.u64 	%rd2, [_Z3addPiS_S__param_1];
	ld.param.u64 	%rd3, [_Z3addPiS_S__param_2];
	mov.u32 	%r1, %ctaid.x;
	setp.gt.u32 	%p1, %r1, 65534;
	@%p1 bra 	$L__BB0_2;
	cvta.to.global.u64 	%rd4, %rd1;
	cvta.to.global.u64 	%rd5, %rd2;
	cvta.to.global.u64 	%rd6, %rd3;
	mul.wide.u32 	%rd7, %r1, 4;
	add.s64 	%rd8, %rd4, %rd7;
	ld.global.u32 	%r2, [%rd8];
	add.s64 	%rd9, %rd5, %rd7;
	ld.global.u32 	%r3, [%rd9];
	add.s32 	%r4, %r3, %r2;
	add.s64 	%rd10, %rd6, %rd7;
	st.global.u32 	[%rd10], %r4;
$L__BB0_2:
	ret;

}


// ===== COMPILED SASS (sm_100) =====

	.target	sm_100

	.elftype	@"ET_EXEC"


//--------------------- .note.nv.tkinfo           --------------------------
	.section	.note.nv.tkinfo,"",@"SHT_NOTE"
	.sectionflags	@"SHF_NOTE_NV_TKINFO"
	.tkinfo
        /*0018*/ 	.word	0x00000002
        /*0030*/ 	.string	""
        /*0030*/ 	.string	"ptxas"
        /*0030*/ 	.string	"Cuda compilation tools, release 13.0, V13.0.88"
        /*0030*/ 	.string	"Build cuda_13.0.r13.0/compiler.36424714_0"
        /*0030*/ 	.string	"-arch sm_100 -m 64 "



//--------------------- .note.nv.cuinfo           --------------------------
	.section	.note.nv.cuinfo,"",@"SHT_NOTE"
	.sectionflags	@"SHF_NOTE_NV_CUINFO"
        /*0018*/ 	.short	0x0002
        /*001a*/ 	.short	0x0064
        /*001c*/ 	.short	0x0082
	.zero		2


//--------------------- .nv.info                  --------------------------
	.section	.nv.info,"",@"SHT_CUDA_INFO"
	.align	4


	//----- nvinfo : EIATTR_REGCOUNT
	.align		4
        /*0000*/ 	.byte	0x04, 0x2f
        /*0002*/ 	.short	(.L_1 - .L_0)
	.align		4
.L_0:
        /*0004*/ 	.word	index@(_Z3addPiS_S_)
        /*0008*/ 	.word	0x0000000c


	//----- nvinfo : EIATTR_FRAME_SIZE
	.align		4
.L_1:
        /*000c*/ 	.byte	0x04, 0x11
        /*000e*/ 	.short	(.L_3 - .L_2)
	.align		4
.L_2:
        /*0010*/ 	.word	index@(_Z3addPiS_S_)
        /*0014*/ 	.word	0x00000000


	//----- nvinfo : EIATTR_MIN_STACK_SIZE
	.align		4
.L_3:
        /*0018*/ 	.byte	0x04, 0x12
        /*001a*/ 	.short	(.L_5 - .L_4)
	.align		4
.L_4:
        /*001c*/ 	.word	index@(_Z3addPiS_S_)
        /*0020*/ 	.word	0x00000000
.L_5:


//--------------------- .nv.compat                --------------------------
	.section	.nv.compat,"",@"SHT_CUDA_COMPAT_INFO"
	.align	4
        /*0000*/ 	.byte	0x02, 0x09, 0x00, 0x00, 0x02, 0x02, 0x01, 0x00, 0x02, 0x05, 0x05, 0x00, 0x03, 0x07, 0x01, 0x01
        /*0010*/ 	.byte	0x02, 0x03, 0x00, 0x00, 0x02, 0x06, 0x01, 0x00, 0x04, 0x0b, 0x08, 0x00, 0x09, 0x00, 0x00, 0x00
        /*0020*/ 	.byte	0x00, 0x00, 0x00, 0x00


//--------------------- .nv.info._Z3addPiS_S_     --------------------------
	.section	.nv.info._Z3addPiS_S_,"",@"SHT_CUDA_INFO"
	.sectionflags	@""
	.align	4


	//----- nvinfo : EIATTR_CUDA_API_VERSION
	.align		4
        /*0000*/ 	.byte	0x04, 0x37
        /*0002*/ 	.short	(.L_7 - .L_6)
.L_6:
        /*0004*/ 	.word	0x00000082


	//----- nvinfo : EIATTR_KPARAM_INFO
	.align		4
.L_7:
        /*0008*/ 	.byte	0x04, 0x17
        /*000a*/ 	.short	(.L_9 - .L_8)
.L_8:
        /*000c*/ 	.word	0x00000000
        /*0010*/ 	.short	0x0002
        /*0012*/ 	.short	0x0010
        /*0014*/ 	.byte	0x00, 0xf5, 0x21, 0x00


	//----- nvinfo : EIATTR_KPARAM_INFO
	.align		4
.L_9:
        /*0018*/ 	.byte	0x04, 0x17
        /*001a*/ 	.short	(.L_11 - .L_10)
.L_10:
        /*001c*/ 	.word	0x00000000
        /*0020*/ 	.short	0x0001
        /*0022*/ 	.short	0x0008
        /*0024*/ 	.byte	0x00, 0xf5, 0x21, 0x00


	//----- nvinfo : EIATTR_KPARAM_INFO
	.align		4
.L_11:
        /*0028*/ 	.byte	0x04, 0x17
        /*002a*/ 	.short	(.L_13 - .L_12)
.L_12:
        /*002c*/ 	.word	0x00000000
        /*0030*/ 	.short	0x0000
        /*0032*/ 	.short	0x0000
        /*0034*/ 	.byte	0x00, 0xf5, 0x21, 0x00


	//----- nvinfo : EIATTR_SPARSE_MMA_MASK
	.align		4
.L_13:
        /*0038*/ 	.byte	0x03, 0x50
        /*003a*/ 	.short	0x0000


	//----- nvinfo : EIATTR_MAXREG_COUNT
	.align		4
        /*003c*/ 	.byte	0x03, 0x1b
        /*003e*/ 	.short	0x00ff


	//----- nvinfo : EIATTR_MERCURY_ISA_VERSION
	.align		4
        /*0040*/ 	.byte	0x03, 0x5f
        /*0042*/ 	.short	0x0101


	//----- nvinfo : EIATTR_VRC_CTA_INIT_COUNT
	.align		4
        /*0044*/ 	.byte	0x02, 0x4a
	.zero		1
	.zero		1


	//----- nvinfo : EIATTR_EXIT_INSTR_OFFSETS
	.align		4
        /*0048*/ 	.byte	0x04, 0x1c
        /*004a*/ 	.short	(.L_15 - .L_14)


	//   ....[0]....
.L_14:
        /*004c*/ 	.word	0x00000030


	//   ....[1]....
        /*0050*/ 	.word	0x000000f0


	//----- nvinfo : EIATTR_CBANK_PARAM_SIZE
	.align		4
.L_15:
        /*0054*/ 	.byte	0x03, 0x19
        /*0056*/ 	.short	0x0018


	//----- nvinfo : EIATTR_PARAM_CBANK
	.align		4
        /*0058*/ 	.byte	0x04, 0x0a
        /*005a*/ 	.short	(.L_17 - .L_16)
	.align		4
.L_16:
        /*005c*/ 	.word	index@(.nv.constant0._Z3addPiS_S_)
        /*0060*/ 	.short	0x0380
        /*0062*/ 	.short	0x0018


	//----- nvinfo : EIATTR_SW_WAR
	.align		4
.L_17:
        /*0064*/ 	.byte	0x04, 0x36
        /*0066*/ 	.short	(.L_19 - .L_18)
.L_18:
        /*0068*/ 	.word	0x00000008
.L_19:


//--------------------- .nv.callgraph             --------------------------
	.section	.nv.callgraph,"",@"SHT_CUDA_CALLGRAPH"
	.align	4
	.sectionentsize	8
	.align		4
        /*0000*/ 	.word	0x00000000
	.align		4
        /*0004*/ 	.word	0xffffffff
	.align		4
        /*0008*/ 	.word	0x00000000
	.align		4
        /*000c*/ 	.word	0xfffffffe
	.align		4
        /*0010*/ 	.word	0x00000000
	.align		4
        /*0014*/ 	.word	0xfffffffd
	.align		4
        /*0018*/ 	.word	0x00000000
	.align		4
        /*001c*/ 	.word	0xfffffffc


//--------------------- .text._Z3addPiS_S_        --------------------------
	.section	.text._Z3addPiS_S_,"ax",@progbits
	.align	128
        .global         _Z3addPiS_S_
        .type           _Z3addPiS_S_,@function
        .size           _Z3addPiS_S_,(.L_x_1 - _Z3addPiS_S_)
        .other          _Z3addPiS_S_,@"STO_CUDA_ENTRY STV_DEFAULT"
_Z3addPiS_S_:
.text._Z3addPiS_S_:
[----:B------:R-:W-:Y:S01]  /*0000*/  LDC R1, c[0x0][0x37c] ;  /* 0x0000df00ff017b82 */ /* 0x000fe20000000800 */
[----:B------:R-:W0:Y:S02]  /*0010*/  S2R R9, SR_CTAID.X ;  /* 0x0000000000097919 */ /* 0x000e240000002500 */
[----:B0-----:R-:W-:-:S13]  /*0020*/  ISETP.GT.U32.AND P0, PT, R9, 0xfffe, PT ;  /* 0x0000fffe0900780c */ /* 0x001fda0003f04070 */
[----:B------:R-:W-:Y:S05]  /*0030*/  @P0 EXIT ;  /* 0x000000000000094d */ /* 0x000fea0003800000 */
[----:B------:R-:W0:Y:S01]  /*0040*/  LDC.64 R2, c[0x0][0x380] ;  /* 0x0000e000ff027b82 */ /* 0x000e220000000a00 */
[----:B------:R-:W1:Y:S07]  /*0050*/  LDCU.64 UR4, c[0x0][0x358] ;  /* 0x00006b00ff0477ac */ /* 0x000e6e0008000a00 */
[----:B------:R-:W2:Y:S08]  /*0060*/  LDC.64 R4, c[0x0][0x388] ;  /* 0x0000e200ff047b82 */ /* 0x000eb00000000a00 */
[----:B------:R-:W3:Y:S01]  /*0070*/  LDC.64 R6, c[0x0][0x390] ;  /* 0x0000e400ff067b82 */ /* 0x000ee20000000a00 */
[----:B0-----:R-:W-:-:S06]  /*0080*/  IMAD.WIDE.U32 R2, R9, 0x4, R2 ;  /* 0x0000000409027825 */ /* 0x001fcc00078e0002 */
[----:B-1----:R-:W4:Y:S01]  /*0090*/  LDG.E R2, desc[UR4][R2.64] ;  /* 0x0000000402027981 */ /* 0x002f22000c1e1900 */
[----:B--2---:R-:W-:-:S06]  /*00a0*/  IMAD.WIDE.U32 R4, R9, 0x4, R4 ;  /* 0x0000000409047825 */ /* 0x004fcc00078e0004 */
[----:B------:R-:W4:Y:S01]  /*00b0*/  LDG.E R5, desc[UR4][R4.64] ;  /* 0x0000000404057981 */ /* 0x000f22000c1e1900 */
[----:B---3--:R-:W-:Y:S01]  /*00c0*/  IMAD.WIDE.U32 R6, R9, 0x4, R6 ;  /* 0x0000000409067825 */ /* 0x008fe200078e0006 */
[----:B----4-:R-:W-:-:S05]  /*00d0*/  IADD3 R9, PT, PT, R2, R5, RZ ;  /* 0x0000000502097210 */ /* 0x010fca0007ffe0ff */
[----:B------:R-:W-:Y:S01]  /*00e0*/  STG.E desc[UR4][R6.64], R9 ;  /* 0x0000000906007986 */ /* 0x000fe2000c101904 */
[----:B------:R-:W-:Y:S05]  /*00f0*/  EXIT ;  /* 0x000000000000794d */ /* 0x000fea0003800000 */
.L_x_0:
[----:B------:R-:W-:-:S00]  /*0100*/  BRA `(.L_x_0) ;  /* 0xfffffffc00fc7947 */ /* 0x000fc0000383ffff */
[----:B------:R-:W-:-:S00]  /*0110*/  NOP ;  /* 0x0000000000007918 */ /* 0x000fc00000000000 */
        /* <DEDUP_REMOVED lines=14> */
.L_x_1:


//--------------------- .nv.shared.reserved.0     --------------------------
	.section	.nv.shared.reserved.0,"aw",@nobits
	.weak		__nv_reservedSMEM_offset_0_alias
	.size		__nv_reservedSMEM_offset_0_alias, 0, 64
	.other		__nv_reservedSMEM_offset_0_alias,@"STO_CUDA_RESERVED_SHARED STV_DEFAULT"
__nv_reservedSMEM_offset_0_alias:
	.zero		0
	.zero		64


//--------------------- .nv.constant0._Z3addPiS_S_ --------------------------
	.section	.nv.constant0._Z3addPiS_S_,"a",@progbits
	.sectionflags	@""
	.align	4
.nv.constant0._Z3addPiS_S_:
	.zero		920


//--------------------- SYMBOLS --------------------------

	.type		.nv.reservedSmem.offset0,@object
	.size		.nv.reservedSmem.offset0,0x4
